//
// Generated by NVIDIA NVVM Compiler
//
// Compiler Build ID: CL-36424714
// Cuda compilation tools, release 13.0, V13.0.88
// Based on NVVM 20.0.0
//

.version 9.0
.target sm_100
.address_size 64

	// .globl	_Z22matrix_multiply_simplePfS_S_m

.visible .entry _Z22matrix_multiply_simplePfS_S_m(
	.param .u64 .ptr .align 1 _Z22matrix_multiply_simplePfS_S_m_param_0,
	.param .u64 .ptr .align 1 _Z22matrix_multiply_simplePfS_S_m_param_1,
	.param .u64 .ptr .align 1 _Z22matrix_multiply_simplePfS_S_m_param_2,
	.param .u64 _Z22matrix_multiply_simplePfS_S_m_param_3
)
{


	ret;

}
	// .globl	_Z15matrix_multiplyPfS_S_m
.visible .entry _Z15matrix_multiplyPfS_S_m(
	.param .u64 .ptr .align 1 _Z15matrix_multiplyPfS_S_m_param_0,
	.param .u64 .ptr .align 1 _Z15matrix_multiplyPfS_S_m_param_1,
	.param .u64 .ptr .align 1 _Z15matrix_multiplyPfS_S_m_param_2,
	.param .u64 _Z15matrix_multiplyPfS_S_m_param_3
)
{


	ret;

}


// ===== COMPILED SASS (sm_100) =====

	.target	sm_100

	.elftype	@"ET_EXEC"


//--------------------- .note.nv.tkinfo           --------------------------
	.section	.note.nv.tkinfo,"",@"SHT_NOTE"
	.sectionflags	@"SHF_NOTE_NV_TKINFO"
	.tkinfo
        /*0018*/ 	.word	0x00000002
        /*0030*/ 	.string	""
        /*0030*/ 	.string	"ptxas"
        /*0030*/ 	.string	"Cuda compilation tools, release 13.0, V13.0.88"
        /*0030*/ 	.string	"Build cuda_13.0.r13.0/compiler.36424714_0"
        /*0030*/ 	.string	"-arch sm_100 -m 64 "



//--------------------- .note.nv.cuinfo           --------------------------
	.section	.note.nv.cuinfo,"",@"SHT_NOTE"
	.sectionflags	@"SHF_NOTE_NV_CUINFO"
        /*0018*/ 	.short	0x0002
        /*001a*/ 	.short	0x0064
        /*001c*/ 	.short	0x0082
	.zero		2


//--------------------- .nv.info                  --------------------------
	.section	.nv.info,"",@"SHT_CUDA_INFO"
	.align	4


	//----- nvinfo : EIATTR_REGCOUNT
	.align		4
        /*0000*/ 	.byte	0x04, 0x2f
        /*0002*/ 	.short	(.L_1 - .L_0)
	.align		4
.L_0:
        /*0004*/ 	.word	index@(_Z22matrix_multiply_simplePfS_S_m)
        /*0008*/ 	.word	0x00000004


	//----- nvinfo : EIATTR_FRAME_SIZE
	.align		4
.L_1:
        /*000c*/ 	.byte	0x04, 0x11
        /*000e*/ 	.short	(.L_3 - .L_2)
	.align		4
.L_2:
        /*0010*/ 	.word	index@(_Z22matrix_multiply_simplePfS_S_m)
        /*0014*/ 	.word	0x00000000


	//----- nvinfo : EIATTR_REGCOUNT
	.align		4
.L_3:
        /*0018*/ 	.byte	0x04, 0x2f
        /*001a*/ 	.short	(.L_5 - .L_4)
	.align		4
.L_4:
        /*001c*/ 	.word	index@(_Z15matrix_multiplyPfS_S_m)
        /*0020*/ 	.word	0x00000004


	//----- nvinfo : EIATTR_FRAME_SIZE
	.align		4
.L_5:
        /*0024*/ 	.byte	0x04, 0x11
        /*0026*/ 	.short	(.L_7 - .L_6)
	.align		4
.L_6:
        /*0028*/ 	.word	index@(_Z15matrix_multiplyPfS_S_m)
        /*002c*/ 	.word	0x00000000


	//----- nvinfo : EIATTR_MIN_STACK_SIZE
	.align		4
.L_7:
        /*0030*/ 	.byte	0x04, 0x12
        /*0032*/ 	.short	(.L_9 - .L_8)
	.align		4
.L_8:
        /*0034*/ 	.word	index@(_Z15matrix_multiplyPfS_S_m)
        /*0038*/ 	.word	0x00000000


	//----- nvinfo : EIATTR_MIN_STACK_SIZE
	.align		4
.L_9:
        /*003c*/ 	.byte	0x04, 0x12
        /*003e*/ 	.short	(.L_11 - .L_10)
	.align		4
.L_10:
        /*0040*/ 	.word	index@(_Z22matrix_multiply_simplePfS_S_m)
        /*0044*/ 	.word	0x00000000
.L_11:


//--------------------- .nv.compat                --------------------------
	.section	.nv.compat,"",@"SHT_CUDA_COMPAT_INFO"
	.align	4
        /*0000*/ 	.byte	0x02, 0x09, 0x00, 0x00, 0x02, 0x02, 0x01, 0x00, 0x02, 0x05, 0x05, 0x00, 0x03, 0x07, 0x01, 0x01
        /*0010*/ 	.byte	0x02, 0x03, 0x00, 0x00, 0x02, 0x06, 0x01, 0x00, 0x04, 0x0b, 0x08, 0x00, 0x09, 0x00, 0x00, 0x00
        /*0020*/ 	.byte	0x00, 0x00, 0x00, 0x00


//--------------------- .nv.info._Z15matrix_multiplyPfS_S_m --------------------------
	.section	.nv.info._Z15matrix_multiplyPfS_S_m,"",@"SHT_CUDA_INFO"
	.sectionflags	@""
	.align	4


	//----- nvinfo : EIATTR_CUDA_API_VERSION
	.align		4
        /*0000*/ 	.byte	0x04, 0x37
        /*0002*/ 	.short	(.L_13 - .L_12)
.L_12:
        /*0004*/ 	.word	0x00000082


	//----- nvinfo : EIATTR_KPARAM_INFO
	.align		4
.L_13:
        /*0008*/ 	.byte	0x04, 0x17
        /*000a*/ 	.short	(.L_15 - .L_14)
.L_14:
        /*000c*/ 	.word	0x00000000
        /*0010*/ 	.short	0x0003
        /*0012*/ 	.short	0x0018
        /*0014*/ 	.byte	0x00, 0xf0, 0x21, 0x00


	//----- nvinfo : EIATTR_KPARAM_INFO
	.align		4
.L_15:
        /*0018*/ 	.byte	0x04, 0x17
        /*001a*/ 	.short	(.L_17 - .L_16)
.L_16:
        /*001c*/ 	.word	0x00000000
        /*0020*/ 	.short	0x0002
        /*0022*/ 	.short	0x0010
        /*0024*/ 	.byte	0x00, 0xf5, 0x21, 0x00


	//----- nvinfo : EIATTR_KPARAM_INFO
	.align		4
.L_17:
        /*0028*/ 	.byte	0x04, 0x17
        /*002a*/ 	.short	(.L_19 - .L_18)
.L_18:
        /*002c*/ 	.word	0x00000000
        /*0030*/ 	.short	0x0001
        /*0032*/ 	.short	0x0008
        /*0034*/ 	.byte	0x00, 0xf5, 0x21, 0x00


	//----- nvinfo : EIATTR_KPARAM_INFO
	.align		4
.L_19:
        /*0038*/ 	.byte	0x04, 0x17
        /*003a*/ 	.short	(.L_21 - .L_20)
.L_20:
        /*003c*/ 	.word	0x00000000
        /*0040*/ 	.short	0x0000
        /*0042*/ 	.short	0x0000
        /*0044*/ 	.byte	0x00, 0xf5, 0x21, 0x00


	//----- nvinfo : EIATTR_SPARSE_MMA_MASK
	.align		4
.L_21:
        /*0048*/ 	.byte	0x03, 0x50
        /*004a*/ 	.short	0x0000


	//----- nvinfo : EIATTR_MAXREG_COUNT
	.align		4
        /*004c*/ 	.byte	0x03, 0x1b
        /*004e*/ 	.short	0x00ff


	//----- nvinfo : EIATTR_MERCURY_ISA_VERSION
	.align		4
        /*0050*/ 	.byte	0x03, 0x5f
        /*0052*/ 	.short	0x0101


	//----- nvinfo : EIATTR_VRC_CTA_INIT_COUNT
	.align		4
        /*0054*/ 	.byte	0x02, 0x4a
	.zero		1
	.zero		1


	//----- nvinfo : EIATTR_EXIT_INSTR_OFFSETS
	.align		4
        /*0058*/ 	.byte	0x04, 0x1c
        /*005a*/ 	.short	(.L_23 - .L_22)


	//   ....[0]....
.L_22:
        /*005c*/ 	.word	0x00000010


	//----- nvinfo : EIATTR_CBANK_PARAM_SIZE
	.align		4
.L_23:
        /*0060*/ 	.byte	0x03, 0x19
        /*0062*/ 	.short	0x0020


	//----- nvinfo : EIATTR_PARAM_CBANK
	.align		4
        /*0064*/ 	.byte	0x04, 0x0a
        /*0066*/ 	.short	(.L_25 - .L_24)
	.align		4
.L_24:
        /*0068*/ 	.word	index@(.nv.constant0._Z15matrix_multiplyPfS_S_m)
        /*006c*/ 	.short	0x0380
        /*006e*/ 	.short	0x0020


	//----- nvinfo : EIATTR_SW_WAR
	.align		4
.L_25:
        /*0070*/ 	.byte	0x04, 0x36
        /*0072*/ 	.short	(.L_27 - .L_26)
.L_26:
        /*0074*/ 	.word	0x00000008
.L_27:


//--------------------- .nv.info._Z22matrix_multiply_simplePfS_S_m --------------------------
	.section	.nv.info._Z22matrix_multiply_simplePfS_S_m,"",@"SHT_CUDA_INFO"
	.sectionflags	@""
	.align	4


	//----- nvinfo : EIATTR_CUDA_API_VERSION
	.align		4
        /*0000*/ 	.byte	0x04, 0x37
        /*0002*/ 	.short	(.L_29 - .L_28)
.L_28:
        /*0004*/ 	.word	0x00000082


	//----- nvinfo : EIATTR_KPARAM_INFO
	.align		4
.L_29:
        /*0008*/ 	.byte	0x04, 0x17
        /*000a*/ 	.short	(.L_31 - .L_30)
.L_30:
        /*000c*/ 	.word	0x00000000
        /*0010*/ 	.short	0x0003
        /*0012*/ 	.short	0x0018
        /*0014*/ 	.byte	0x00, 0xf0, 0x21, 0x00


	//----- nvinfo : EIATTR_KPARAM_INFO
	.align		4
.L_31:
        /*0018*/ 	.byte	0x04, 0x17
        /*001a*/ 	.short	(.L_33 - .L_32)
.L_32:
        /*001c*/ 	.word	0x00000000
        /*0020*/ 	.short	0x0002
        /*0022*/ 	.short	0x0010
        /*0024*/ 	.byte	0x00, 0xf5, 0x21, 0x00


	//----- nvinfo : EIATTR_KPARAM_INFO
	.align		4
.L_33:
        /*0028*/ 	.byte	0x04, 0x17
        /*002a*/ 	.short	(.L_35 - .L_34)
.L_34:
        /*002c*/ 	.word	0x00000000
        /*0030*/ 	.short	0x0001
        /*0032*/ 	.short	0x0008
        /*0034*/ 	.byte	0x00, 0xf5, 0x21, 0x00


	//----- nvinfo : EIATTR_KPARAM_INFO
	.align		4
.L_35:
        /*0038*/ 	.byte	0x04, 0x17
        /*003a*/ 	.short	(.L_37 - .L_36)
.L_36:
        /*003c*/ 	.word	0x00000000
        /*0040*/ 	.short	0x0000
        /*0042*/ 	.short	0x0000
        /*0044*/ 	.byte	0x00, 0xf5, 0x21, 0x00


	//----- nvinfo : EIATTR_SPARSE_MMA_MASK
	.align		4
.L_37:
        /*0048*/ 	.byte	0x03, 0x50
        /*004a*/ 	.short	0x0000


	//----- nvinfo : EIATTR_MAXREG_COUNT
	.align		4
        /*004c*/ 	.byte	0x03, 0x1b
        /*004e*/ 	.short	0x00ff


	//----- nvinfo : EIATTR_MERCURY_ISA_VERSION
	.align		4
        /*0050*/ 	.byte	0x03, 0x5f
        /*0052*/ 	.short	0x0101


	//----- nvinfo : EIATTR_VRC_CTA_INIT_COUNT
	.align		4
        /*0054*/ 	.byte	0x02, 0x4a
	.zero		1
	.zero		1


	//----- nvinfo : EIATTR_EXIT_INSTR_OFFSETS
	.align		4
        /*0058*/ 	.byte	0x04, 0x1c
        /*005a*/ 	.short	(.L_39 - .L_38)


	//   ....[0]....
.L_38:
        /*005c*/ 	.word	0x00000010


	//----- nvinfo : EIATTR_CBANK_PARAM_SIZE
	.align		4
.L_39:
        /*0060*/ 	.byte	0x03, 0x19
        /*0062*/ 	.short	0x0020


	//----- nvinfo : EIATTR_PARAM_CBANK
	.align		4
        /*0064*/ 	.byte	0x04, 0x0a
        /*0066*/ 	.short	(.L_41 - .L_40)
	.align		4
.L_40:
        /*0068*/ 	.word	index@(.nv.constant0._Z22matrix_multiply_simplePfS_S_m)
        /*006c*/ 	.short	0x0380
        /*006e*/ 	.short	0x0020


	//----- nvinfo : EIATTR_SW_WAR
	.align		4
.L_41:
        /*0070*/ 	.byte	0x04, 0x36
        /*0072*/ 	.short	(.L_43 - .L_42)
.L_42:
        /*0074*/ 	.word	0x00000008
.L_43:


//--------------------- .nv.callgraph             --------------------------
	.section	.nv.callgraph,"",@"SHT_CUDA_CALLGRAPH"
	.align	4
	.sectionentsize	8
	.align		4
        /*0000*/ 	.word	0x00000000
	.align		4
        /*0004*/ 	.word	0xffffffff
	.align		4
        /*0008*/ 	.word	0x00000000
	.align		4
        /*000c*/ 	.word	0xfffffffe
	.align		4
        /*0010*/ 	.word	0x00000000
	.align		4
        /*0014*/ 	.word	0xfffffffd
	.align		4
        /*0018*/ 	.word	0x00000000
	.align		4
        /*001c*/ 	.word	0xfffffffc


//--------------------- .text._Z15matrix_multiplyPfS_S_m --------------------------
	.section	.text._Z15matrix_multiplyPfS_S_m,"ax",@progbits
	.align	128
        .global         _Z15matrix_multiplyPfS_S_m
        .type           _Z15matrix_multiplyPfS_S_m,@function
        .size           _Z15matrix_multiplyPfS_S_m,(.L_x_2 - _Z15matrix_multiplyPfS_S_m)
        .other          _Z15matrix_multiplyPfS_S_m,@"STO_CUDA_ENTRY STV_DEFAULT"
_Z15matrix_multiplyPfS_S_m:
.text._Z15matrix_multiplyPfS_S_m:
[----:B------:R-:W-:Y:S01]  /*0000*/  LDC R1, c[0x0][0x37c] ;  /* 0x0000df00ff017b82 */ /* 0x000fe20000000800 */
[----:B------:R-:W-:Y:S05]  /*0010*/  EXIT ;  /* 0x000000000000794d */ /* 0x000fea0003800000 */
.L_x_0:
[----:B------:R-:W-:-:S00]  /*0020*/  BRA `(.L_x_0) ;  /* 0xfffffffc00fc7947 */ /* 0x000fc0000383ffff */
[----:B------:R-:W-:-:S00]  /*0030*/  NOP ;  /* 0x0000000000007918 */ /* 0x000fc00000000000 */
        /* <DEDUP_REMOVED lines=12> */
.L_x_2:


//--------------------- .text._Z22matrix_multiply_simplePfS_S_m --------------------------
	.section	.text._Z22matrix_multiply_simplePfS_S_m,"ax",@progbits
	.align	128
        .global         _Z22matrix_multiply_simplePfS_S_m
        .type           _Z22matrix_multiply_simplePfS_S_m,@function
        .size           _Z22matrix_multiply_simplePfS_S_m,(.L_x_3 - _Z22matrix_multiply_simplePfS_S_m)
        .other          _Z22matrix_multiply_simplePfS_S_m,@"STO_CUDA_ENTRY STV_DEFAULT"
_Z22matrix_multiply_simplePfS_S_m:
.text._Z22matrix_multiply_simplePfS_S_m:
[----:B------:R-:W-:Y:S01]  /*0000*/  LDC R1, c[0x0][0x37c] ;  /* 0x0000df00ff017b82 */ /* 0x000fe20000000800 */
[----:B------:R-:W-:Y:S05]  /*0010*/  EXIT ;  /* 0x000000000000794d */ /* 0x000fea0003800000 */
.L_x_1:
        /* <DEDUP_REMOVED lines=14> */
.L_x_3:


//--------------------- .nv.shared.reserved.0     --------------------------
	.section	.nv.shared.reserved.0,"aw",@nobits
	.weak		__nv_reservedSMEM_offset_0_alias
	.size		__nv_reservedSMEM_offset_0_alias, 0, 64
	.other		__nv_reservedSMEM_offset_0_alias,@"STO_CUDA_RESERVED_SHARED STV_DEFAULT"
__nv_reservedSMEM_offset_0_alias:
	.zero		0
	.zero		64


//--------------------- .nv.constant0._Z15matrix_multiplyPfS_S_m --------------------------
	.section	.nv.constant0._Z15matrix_multiplyPfS_S_m,"a",@progbits
	.sectionflags	@""
	.align	4
.nv.constant0._Z15matrix_multiplyPfS_S_m:
	.zero		928


//--------------------- .nv.constant0._Z22matrix_multiply_simplePfS_S_m --------------------------
	.section	.nv.constant0._Z22matrix_multiply_simplePfS_S_m,"a",@progbits
	.sectionflags	@""
	.align	4
.nv.constant0._Z22matrix_multiply_simplePfS_S_m:
	.zero		928


//--------------------- SYMBOLS --------------------------

	.type		.nv.reservedSmem.offset0,@object
	.size		.nv.reservedSmem.offset0,0x4
